//
// Generated by NVIDIA NVVM Compiler
//
// Compiler Build ID: CL-36424714
// Cuda compilation tools, release 13.0, V13.0.88
// Based on NVVM 20.0.0
//

.version 9.0
.target sm_100
.address_size 64

	// .globl	_Z13streamKernel1Pf

.visible .entry _Z13streamKernel1Pf(
	.param .u64 .ptr .align 1 _Z13streamKernel1Pf_param_0
)
{
	.reg .pred 	%p<2>;
	.reg .b32 	%r<5>;
	.reg .b32 	%f<4>;
	.reg .b64 	%rd<5>;

	ld.param.u64 	%rd1, [_Z13streamKernel1Pf_param_0];
	mov.u32 	%r2, %ctaid.x;
	mov.u32 	%r3, %ntid.x;
	mov.u32 	%r4, %tid.x;
	mad.lo.s32 	%r1, %r2, %r3, %r4;
	setp.gt.s32 	%p1, %r1, 31;
	@%p1 bra 	$L__BB0_2;
	cvta.to.global.u64 	%rd2, %rd1;
	cvt.rn.f32.s32 	%f1, %r1;
	mul.wide.s32 	%rd3, %r1, 4;
	add.s64 	%rd4, %rd2, %rd3;
	ld.global.f32 	%f2, [%rd4];
	add.f32 	%f3, %f2, %f1;
	st.global.f32 	[%rd4], %f3;
$L__BB0_2:
	ret;

}
	// .globl	_Z13streamKernel2Pf
.visible .entry _Z13streamKernel2Pf(
	.param .u64 .ptr .align 1 _Z13streamKernel2Pf_param_0
)
{
	.reg .pred 	%p<2>;
	.reg .b32 	%r<6>;
	.reg .b32 	%f<4>;
	.reg .b64 	%rd<5>;

	ld.param.u64 	%rd1, [_Z13streamKernel2Pf_param_0];
	mov.u32 	%r2, %ctaid.x;
	mov.u32 	%r3, %ntid.x;
	mov.u32 	%r4, %tid.x;
	mad.lo.s32 	%r1, %r2, %r3, %r4;
	setp.gt.s32 	%p1, %r1, 31;
	@%p1 bra 	$L__BB1_2;
	cvta.to.global.u64 	%rd2, %rd1;
	add.s32 	%r5, %r1, 1;
	cvt.rn.f32.s32 	%f1, %r5;
	mul.wide.s32 	%rd3, %r1, 4;
	add.s64 	%rd4, %rd2, %rd3;
	ld.global.f32 	%f2, [%rd4];
	add.f32 	%f3, %f2, %f1;
	st.global.f32 	[%rd4], %f3;
$L__BB1_2:
	ret;

}


// ===== COMPILED SASS (sm_100) =====

	.target	sm_100

	.elftype	@"ET_EXEC"


//--------------------- .note.nv.tkinfo           --------------------------
	.section	.note.nv.tkinfo,"",@"SHT_NOTE"
	.sectionflags	@"SHF_NOTE_NV_TKINFO"
	.tkinfo
        /*0018*/ 	.word	0x00000002
        /*0030*/ 	.string	""
        /*0030*/ 	.string	"ptxas"
        /*0030*/ 	.string	"Cuda compilation tools, release 13.0, V13.0.88"
        /*0030*/ 	.string	"Build cuda_13.0.r13.0/compiler.36424714_0"
        /*0030*/ 	.string	"-arch sm_100 -m 64 "



//--------------------- .note.nv.cuinfo           --------------------------
	.section	.note.nv.cuinfo,"",@"SHT_NOTE"
	.sectionflags	@"SHF_NOTE_NV_CUINFO"
        /*0018*/ 	.short	0x0002
        /*001a*/ 	.short	0x0064
        /*001c*/ 	.short	0x0082
	.zero		2


//--------------------- .nv.info                  --------------------------
	.section	.nv.info,"",@"SHT_CUDA_INFO"
	.align	4


	//----- nvinfo : EIATTR_REGCOUNT
	.align		4
        /*0000*/ 	.byte	0x04, 0x2f
        /*0002*/ 	.short	(.L_1 - .L_0)
	.align		4
.L_0:
        /*0004*/ 	.word	index@(_Z13streamKernel1Pf)
        /*0008*/ 	.word	0x00000008


	//----- nvinfo : EIATTR_FRAME_SIZE
	.align		4
.L_1:
        /*000c*/ 	.byte	0x04, 0x11
        /*000e*/ 	.short	(.L_3 - .L_2)
	.align		4
.L_2:
        /*0010*/ 	.word	index@(_Z13streamKernel1Pf)
        /*0014*/ 	.word	0x00000000


	//----- nvinfo : EIATTR_REGCOUNT
	.align		4
.L_3:
        /*0018*/ 	.byte	0x04, 0x2f
        /*001a*/ 	.short	(.L_5 - .L_4)
	.align		4
.L_4:
        /*001c*/ 	.word	index@(_Z13streamKernel2Pf)
        /*0020*/ 	.word	0x00000008


	//----- nvinfo : EIATTR_FRAME_SIZE
	.align		4
.L_5:
        /*0024*/ 	.byte	0x04, 0x11
        /*0026*/ 	.short	(.L_7 - .L_6)
	.align		4
.L_6:
        /*0028*/ 	.word	index@(_Z13streamKernel2Pf)
        /*002c*/ 	.word	0x00000000


	//----- nvinfo : EIATTR_MIN_STACK_SIZE
	.align		4
.L_7:
        /*0030*/ 	.byte	0x04, 0x12
        /*0032*/ 	.short	(.L_9 - .L_8)
	.align		4
.L_8:
        /*0034*/ 	.word	index@(_Z13streamKernel2Pf)
        /*0038*/ 	.word	0x00000000


	//----- nvinfo : EIATTR_MIN_STACK_SIZE
	.align		4
.L_9:
        /*003c*/ 	.byte	0x04, 0x12
        /*003e*/ 	.short	(.L_11 - .L_10)
	.align		4
.L_10:
        /*0040*/ 	.word	index@(_Z13streamKernel1Pf)
        /*0044*/ 	.word	0x00000000
.L_11:


//--------------------- .nv.compat                --------------------------
	.section	.nv.compat,"",@"SHT_CUDA_COMPAT_INFO"
	.align	4
        /*0000*/ 	.byte	0x02, 0x09, 0x00, 0x00, 0x02, 0x02, 0x01, 0x00, 0x02, 0x05, 0x05, 0x00, 0x03, 0x07, 0x01, 0x01
        /*0010*/ 	.byte	0x02, 0x03, 0x00, 0x00, 0x02, 0x06, 0x01, 0x00, 0x04, 0x0b, 0x08, 0x00, 0x09, 0x00, 0x00, 0x00
        /*0020*/ 	.byte	0x00, 0x00, 0x00, 0x00


//--------------------- .nv.info._Z13streamKernel2Pf --------------------------
	.section	.nv.info._Z13streamKernel2Pf,"",@"SHT_CUDA_INFO"
	.sectionflags	@""
	.align	4


	//----- nvinfo : EIATTR_CUDA_API_VERSION
	.align		4
        /*0000*/ 	.byte	0x04, 0x37
        /*0002*/ 	.short	(.L_13 - .L_12)
.L_12:
        /*0004*/ 	.word	0x00000082


	//----- nvinfo : EIATTR_KPARAM_INFO
	.align		4
.L_13:
        /*0008*/ 	.byte	0x04, 0x17
        /*000a*/ 	.short	(.L_15 - .L_14)
.L_14:
        /*000c*/ 	.word	0x00000000
        /*0010*/ 	.short	0x0000
        /*0012*/ 	.short	0x0000
        /*0014*/ 	.byte	0x00, 0xf5, 0x21, 0x00


	//----- nvinfo : EIATTR_SPARSE_MMA_MASK
	.align		4
.L_15:
        /*0018*/ 	.byte	0x03, 0x50
        /*001a*/ 	.short	0x0000


	//----- nvinfo : EIATTR_MAXREG_COUNT
	.align		4
        /*001c*/ 	.byte	0x03, 0x1b
        /*001e*/ 	.short	0x00ff


	//----- nvinfo : EIATTR_MERCURY_ISA_VERSION
	.align		4
        /*0020*/ 	.byte	0x03, 0x5f
        /*0022*/ 	.short	0x0101


	//----- nvinfo : EIATTR_VRC_CTA_INIT_COUNT
	.align		4
        /*0024*/ 	.byte	0x02, 0x4a
	.zero		1
	.zero		1


	//----- nvinfo : EIATTR_EXIT_INSTR_OFFSETS
	.align		4
        /*0028*/ 	.byte	0x04, 0x1c
        /*002a*/ 	.short	(.L_17 - .L_16)


	//   ....[0]....
.L_16:
        /*002c*/ 	.word	0x00000060


	//   ....[1]....
        /*0030*/ 	.word	0x000000f0


	//----- nvinfo : EIATTR_CBANK_PARAM_SIZE
	.align		4
.L_17:
        /*0034*/ 	.byte	0x03, 0x19
        /*0036*/ 	.short	0x0008


	//----- nvinfo : EIATTR_PARAM_CBANK
	.align		4
        /*0038*/ 	.byte	0x04, 0x0a
        /*003a*/ 	.short	(.L_19 - .L_18)
	.align		4
.L_18:
        /*003c*/ 	.word	index@(.nv.constant0._Z13streamKernel2Pf)
        /*0040*/ 	.short	0x0380
        /*0042*/ 	.short	0x0008


	//----- nvinfo : EIATTR_SW_WAR
	.align		4
.L_19:
        /*0044*/ 	.byte	0x04, 0x36
        /*0046*/ 	.short	(.L_21 - .L_20)
.L_20:
        /*0048*/ 	.word	0x00000008
.L_21:


//--------------------- .nv.info._Z13streamKernel1Pf --------------------------
	.section	.nv.info._Z13streamKernel1Pf,"",@"SHT_CUDA_INFO"
	.sectionflags	@""
	.align	4


	//----- nvinfo : EIATTR_CUDA_API_VERSION
	.align		4
        /*0000*/ 	.byte	0x04, 0x37
        /*0002*/ 	.short	(.L_23 - .L_22)
.L_22:
        /*0004*/ 	.word	0x00000082


	//----- nvinfo : EIATTR_KPARAM_INFO
	.align		4
.L_23:
        /*0008*/ 	.byte	0x04, 0x17
        /*000a*/ 	.short	(.L_25 - .L_24)
.L_24:
        /*000c*/ 	.word	0x00000000
        /*0010*/ 	.short	0x0000
        /*0012*/ 	.short	0x0000
        /*0014*/ 	.byte	0x00, 0xf5, 0x21, 0x00


	//----- nvinfo : EIATTR_SPARSE_MMA_MASK
	.align		4
.L_25:
        /*0018*/ 	.byte	0x03, 0x50
        /*001a*/ 	.short	0x0000


	//----- nvinfo : EIATTR_MAXREG_COUNT
	.align		4
        /*001c*/ 	.byte	0x03, 0x1b
        /*001e*/ 	.short	0x00ff


	//----- nvinfo : EIATTR_MERCURY_ISA_VERSION
	.align		4
        /*0020*/ 	.byte	0x03, 0x5f
        /*0022*/ 	.short	0x0101


	//----- nvinfo : EIATTR_VRC_CTA_INIT_COUNT
	.align		4
        /*0024*/ 	.byte	0x02, 0x4a
	.zero		1
	.zero		1


	//----- nvinfo : EIATTR_EXIT_INSTR_OFFSETS
	.align		4
        /*0028*/ 	.byte	0x04, 0x1c
        /*002a*/ 	.short	(.L_27 - .L_26)


	//   ....[0]....
.L_26:
        /*002c*/ 	.word	0x00000060


	//   ....[1]....
        /*0030*/ 	.word	0x000000e0


	//----- nvinfo : EIATTR_CBANK_PARAM_SIZE
	.align		4
.L_27:
        /*0034*/ 	.byte	0x03, 0x19
        /*0036*/ 	.short	0x0008


	//----- nvinfo : EIATTR_PARAM_CBANK
	.align		4
        /*0038*/ 	.byte	0x04, 0x0a
        /*003a*/ 	.short	(.L_29 - .L_28)
	.align		4
.L_28:
        /*003c*/ 	.word	index@(.nv.constant0._Z13streamKernel1Pf)
        /*0040*/ 	.short	0x0380
        /*0042*/ 	.short	0x0008


	//----- nvinfo : EIATTR_SW_WAR
	.align		4
.L_29:
        /*0044*/ 	.byte	0x04, 0x36
        /*0046*/ 	.short	(.L_31 - .L_30)
.L_30:
        /*0048*/ 	.word	0x00000008
.L_31:


//--------------------- .nv.callgraph             --------------------------
	.section	.nv.callgraph,"",@"SHT_CUDA_CALLGRAPH"
	.align	4
	.sectionentsize	8
	.align		4
        /*0000*/ 	.word	0x00000000
	.align		4
        /*0004*/ 	.word	0xffffffff
	.align		4
        /*0008*/ 	.word	0x00000000
	.align		4
        /*000c*/ 	.word	0xfffffffe
	.align		4
        /*0010*/ 	.word	0x00000000
	.align		4
        /*0014*/ 	.word	0xfffffffd
	.align		4
        /*0018*/ 	.word	0x00000000
	.align		4
        /*001c*/ 	.word	0xfffffffc


//--------------------- .text._Z13streamKernel2Pf --------------------------
	.section	.text._Z13streamKernel2Pf,"ax",@progbits
	.align	128
        .global         _Z13streamKernel2Pf
        .type           _Z13streamKernel2Pf,@function
        .size           _Z13streamKernel2Pf,(.L_x_2 - _Z13streamKernel2Pf)
        .other          _Z13streamKernel2Pf,@"STO_CUDA_ENTRY STV_DEFAULT"
_Z13streamKernel2Pf:
.text._Z13streamKernel2Pf:
[----:B------:R-:W-:Y:S01]  /*0000*/  LDC R1, c[0x0][0x37c] ;  /* 0x0000df00ff017b82 */ /* 0x000fe20000000800 */
[----:B------:R-:W0:Y:S07]  /*0010*/  S2R R0, SR_TID.X ;  /* 0x0000000000007919 */ /* 0x000e2e0000002100 */
[----:B------:R-:W0:Y:S08]  /*0020*/  S2UR UR4, SR_CTAID.X ;  /* 0x00000000000479c3 */ /* 0x000e300000002500 */
[----:B------:R-:W0:Y:S02]  /*0030*/  LDC R5, c[0x0][0x360] ;  /* 0x0000d800ff057b82 */ /* 0x000e240000000800 */
[----:B0-----:R-:W-:-:S05]  /*0040*/  IMAD R5, R5, UR4, R0 ;  /* 0x0000000405057c24 */ /* 0x001fca000f8e0200 */
[----:B------:R-:W-:-:S13]  /*0050*/  ISETP.GT.AND P0, PT, R5, 0x1f, PT ;  /* 0x0000001f0500780c */ /* 0x000fda0003f04270 */
[----:B------:R-:W-:Y:S05]  /*0060*/  @P0 EXIT ;  /* 0x000000000000094d */ /* 0x000fea0003800000 */
[----:B------:R-:W0:Y:S01]  /*0070*/  LDC.64 R2, c[0x0][0x380] ;  /* 0x0000e000ff027b82 */ /* 0x000e220000000a00 */
[----:B------:R-:W1:Y:S01]  /*0080*/  LDCU.64 UR4, c[0x0][0x358] ;  /* 0x00006b00ff0477ac */ /* 0x000e620008000a00 */
[----:B0-----:R-:W-:-:S05]  /*0090*/  IMAD.WIDE R2, R5, 0x4, R2 ;  /* 0x0000000405027825 */ /* 0x001fca00078e0202 */
[----:B-1----:R-:W2:Y:S01]  /*00a0*/  LDG.E R0, desc[UR4][R2.64] ;  /* 0x0000000402007981 */ /* 0x002ea2000c1e1900 */
[----:B------:R-:W-:-:S04]  /*00b0*/  IADD3 R5, PT, PT, R5, 0x1, RZ ;  /* 0x0000000105057810 */ /* 0x000fc80007ffe0ff */
[----:B------:R-:W-:-:S05]  /*00c0*/  I2FP.F32.S32 R5, R5 ;  /* 0x0000000500057245 */ /* 0x000fca0000201400 */
[----:B--2---:R-:W-:-:S05]  /*00d0*/  FADD R5, R5, R0 ;  /* 0x0000000005057221 */ /* 0x004fca0000000000 */
[----:B------:R-:W-:Y:S01]  /*00e0*/  STG.E desc[UR4][R2.64], R5 ;  /* 0x0000000502007986 */ /* 0x000fe2000c101904 */
[----:B------:R-:W-:Y:S05]  /*00f0*/  EXIT ;  /* 0x000000000000794d */ /* 0x000fea0003800000 */
.L_x_0:
[----:B------:R-:W-:-:S00]  /*0100*/  BRA `(.L_x_0) ;  /* 0xfffffffc00fc7947 */ /* 0x000fc0000383ffff */
[----:B------:R-:W-:-:S00]  /*0110*/  NOP ;  /* 0x0000000000007918 */ /* 0x000fc00000000000 */
        /* <DEDUP_REMOVED lines=14> */
.L_x_2:


//--------------------- .text._Z13streamKernel1Pf --------------------------
	.section	.text._Z13streamKernel1Pf,"ax",@progbits
	.align	128
        .global         _Z13streamKernel1Pf
        .type           _Z13streamKernel1Pf,@function
        .size           _Z13streamKernel1Pf,(.L_x_3 - _Z13streamKernel1Pf)
        .other          _Z13streamKernel1Pf,@"STO_CUDA_ENTRY STV_DEFAULT"
_Z13streamKernel1Pf:
.text._Z13streamKernel1Pf:
        /* <DEDUP_REMOVED lines=11> */
[----:B------:R-:W-:-:S05]  /*00b0*/  I2FP.F32.S32 R5, R5 ;  /* 0x0000000500057245 */ /* 0x000fca0000201400 */
[----:B--2---:R-:W-:-:S05]  /*00c0*/  FADD R5, R5, R0 ;  /* 0x0000000005057221 */ /* 0x004fca0000000000 */
[----:B------:R-:W-:Y:S01]  /*00d0*/  STG.E desc[UR4][R2.64], R5 ;  /* 0x0000000502007986 */ /* 0x000fe2000c101904 */
[----:B------:R-:W-:Y:S05]  /*00e0*/  EXIT ;  /* 0x000000000000794d */ /* 0x000fea0003800000 */
.L_x_1:
        /* <DEDUP_REMOVED lines=9> */
.L_x_3:


//--------------------- .nv.shared.reserved.0     --------------------------
	.section	.nv.shared.reserved.0,"aw",@nobits
	.weak		__nv_reservedSMEM_offset_0_alias
	.size		__nv_reservedSMEM_offset_0_alias, 0, 64
	.other		__nv_reservedSMEM_offset_0_alias,@"STO_CUDA_RESERVED_SHARED STV_DEFAULT"
__nv_reservedSMEM_offset_0_alias:
	.zero		0
	.zero		64


//--------------------- .nv.constant0._Z13streamKernel2Pf --------------------------
	.section	.nv.constant0._Z13streamKernel2Pf,"a",@progbits
	.sectionflags	@""
	.align	4
.nv.constant0._Z13streamKernel2Pf:
	.zero		904


//--------------------- .nv.constant0._Z13streamKernel1Pf --------------------------
	.section	.nv.constant0._Z13streamKernel1Pf,"a",@progbits
	.sectionflags	@""
	.align	4
.nv.constant0._Z13streamKernel1Pf:
	.zero		904


//--------------------- SYMBOLS --------------------------

	.type		.nv.reservedSmem.offset0,@object
	.size		.nv.reservedSmem.offset0,0x4
